//
// Generated by NVIDIA NVVM Compiler
//
// Compiler Build ID: CL-36424714
// Cuda compilation tools, release 13.0, V13.0.88
// Based on NVVM 20.0.0
//

.version 9.0
.target sm_100
.address_size 64

	// .globl	_Z21kernel_tile_transposeiPfS_ii
// _ZZ21kernel_tile_transposeiPfS_iiE9share_buf has been demoted

.visible .entry _Z21kernel_tile_transposeiPfS_ii(
	.param .u32 _Z21kernel_tile_transposeiPfS_ii_param_0,
	.param .u64 .ptr .align 1 _Z21kernel_tile_transposeiPfS_ii_param_1,
	.param .u64 .ptr .align 1 _Z21kernel_tile_transposeiPfS_ii_param_2,
	.param .u32 _Z21kernel_tile_transposeiPfS_ii_param_3,
	.param .u32 _Z21kernel_tile_transposeiPfS_ii_param_4
)
{
	.reg .pred 	%p<3>;
	.reg .b32 	%r<263>;
	.reg .b32 	%f<17>;
	.reg .b64 	%rd<39>;
	// demoted variable
	.shared .align 4 .b8 _ZZ21kernel_tile_transposeiPfS_iiE9share_buf[16384];
	ld.param.u32 	%r50, [_Z21kernel_tile_transposeiPfS_ii_param_3];
	ld.param.u32 	%r51, [_Z21kernel_tile_transposeiPfS_ii_param_4];
	shl.b32 	%r1, %r51, 6;
	shl.b32 	%r2, %r50, 6;
	mov.u32 	%r254, %tid.x;
	mov.u32 	%r52, %ntid.x;
	add.s32 	%r261, %r254, %r52;
	shl.b32 	%r53, %r52, 1;
	add.s32 	%r260, %r254, %r53;
	mad.lo.s32 	%r259, %r52, 3, %r254;
	shl.b32 	%r54, %r52, 2;
	add.s32 	%r258, %r254, %r54;
	mad.lo.s32 	%r257, %r52, 5, %r254;
	mad.lo.s32 	%r256, %r52, 6, %r254;
	mad.lo.s32 	%r255, %r52, 7, %r254;
	mov.b32 	%r253, 0;
	mov.u32 	%r245, %r254;
	mov.u32 	%r246, %r255;
	mov.u32 	%r247, %r256;
	mov.u32 	%r248, %r257;
	mov.u32 	%r249, %r258;
	mov.u32 	%r250, %r259;
	mov.u32 	%r251, %r260;
	mov.u32 	%r252, %r261;
$L__BB0_1:
	ld.param.u64 	%rd37, [_Z21kernel_tile_transposeiPfS_ii_param_1];
	ld.param.u32 	%r243, [_Z21kernel_tile_transposeiPfS_ii_param_0];
	shr.u32 	%r55, %r252, 6;
	shr.u32 	%r56, %r251, 6;
	shr.u32 	%r57, %r250, 6;
	shr.u32 	%r58, %r249, 6;
	shr.u32 	%r59, %r248, 6;
	shr.u32 	%r60, %r247, 6;
	shr.u32 	%r61, %r246, 6;
	shr.u32 	%r62, %r245, 6;
	add.s32 	%r63, %r245, %r62;
	and.b32  	%r64, %r245, 63;
	add.s32 	%r65, %r62, %r1;
	add.s32 	%r66, %r64, %r2;
	mad.lo.s32 	%r67, %r65, %r243, %r66;
	cvta.to.global.u64 	%rd4, %rd37;
	mul.wide.s32 	%rd5, %r67, 4;
	add.s64 	%rd6, %rd4, %rd5;
	ld.global.f32 	%f1, [%rd6];
	shl.b32 	%r68, %r63, 2;
	and.b32  	%r69, %r68, 252;
	shl.b32 	%r70, %r245, 8;
	and.b32  	%r71, %r70, 16128;
	or.b32  	%r72, %r71, %r69;
	mov.u32 	%r73, _ZZ21kernel_tile_transposeiPfS_iiE9share_buf;
	add.s32 	%r74, %r73, %r72;
	st.shared.f32 	[%r74], %f1;
	and.b32  	%r75, %r252, 63;
	add.s32 	%r76, %r252, %r55;
	add.s32 	%r77, %r55, %r1;
	add.s32 	%r78, %r75, %r2;
	mad.lo.s32 	%r79, %r77, %r243, %r78;
	mul.wide.s32 	%rd7, %r79, 4;
	add.s64 	%rd8, %rd4, %rd7;
	ld.global.f32 	%f2, [%rd8];
	shl.b32 	%r80, %r76, 2;
	and.b32  	%r81, %r80, 252;
	shl.b32 	%r82, %r252, 8;
	and.b32  	%r83, %r82, 16128;
	or.b32  	%r84, %r83, %r81;
	add.s32 	%r85, %r73, %r84;
	st.shared.f32 	[%r85], %f2;
	and.b32  	%r86, %r251, 63;
	add.s32 	%r87, %r251, %r56;
	add.s32 	%r88, %r56, %r1;
	add.s32 	%r89, %r86, %r2;
	mad.lo.s32 	%r90, %r88, %r243, %r89;
	mul.wide.s32 	%rd9, %r90, 4;
	add.s64 	%rd10, %rd4, %rd9;
	ld.global.f32 	%f3, [%rd10];
	shl.b32 	%r91, %r87, 2;
	and.b32  	%r92, %r91, 252;
	shl.b32 	%r93, %r251, 8;
	and.b32  	%r94, %r93, 16128;
	or.b32  	%r95, %r94, %r92;
	add.s32 	%r96, %r73, %r95;
	st.shared.f32 	[%r96], %f3;
	and.b32  	%r97, %r250, 63;
	add.s32 	%r98, %r250, %r57;
	add.s32 	%r99, %r57, %r1;
	add.s32 	%r100, %r97, %r2;
	mad.lo.s32 	%r101, %r99, %r243, %r100;
	mul.wide.s32 	%rd11, %r101, 4;
	add.s64 	%rd12, %rd4, %rd11;
	ld.global.f32 	%f4, [%rd12];
	shl.b32 	%r102, %r98, 2;
	and.b32  	%r103, %r102, 252;
	shl.b32 	%r104, %r250, 8;
	and.b32  	%r105, %r104, 16128;
	or.b32  	%r106, %r105, %r103;
	add.s32 	%r107, %r73, %r106;
	st.shared.f32 	[%r107], %f4;
	and.b32  	%r108, %r249, 63;
	add.s32 	%r109, %r249, %r58;
	add.s32 	%r110, %r58, %r1;
	add.s32 	%r111, %r108, %r2;
	mad.lo.s32 	%r112, %r110, %r243, %r111;
	mul.wide.s32 	%rd13, %r112, 4;
	add.s64 	%rd14, %rd4, %rd13;
	ld.global.f32 	%f5, [%rd14];
	shl.b32 	%r113, %r109, 2;
	and.b32  	%r114, %r113, 252;
	shl.b32 	%r115, %r249, 8;
	and.b32  	%r116, %r115, 16128;
	or.b32  	%r117, %r116, %r114;
	add.s32 	%r118, %r73, %r117;
	st.shared.f32 	[%r118], %f5;
	and.b32  	%r119, %r248, 63;
	add.s32 	%r120, %r248, %r59;
	add.s32 	%r121, %r59, %r1;
	add.s32 	%r122, %r119, %r2;
	mad.lo.s32 	%r123, %r121, %r243, %r122;
	mul.wide.s32 	%rd15, %r123, 4;
	add.s64 	%rd16, %rd4, %rd15;
	ld.global.f32 	%f6, [%rd16];
	shl.b32 	%r124, %r120, 2;
	and.b32  	%r125, %r124, 252;
	shl.b32 	%r126, %r248, 8;
	and.b32  	%r127, %r126, 16128;
	or.b32  	%r128, %r127, %r125;
	add.s32 	%r129, %r73, %r128;
	st.shared.f32 	[%r129], %f6;
	and.b32  	%r130, %r247, 63;
	add.s32 	%r131, %r247, %r60;
	add.s32 	%r132, %r60, %r1;
	add.s32 	%r133, %r130, %r2;
	mad.lo.s32 	%r134, %r132, %r243, %r133;
	mul.wide.s32 	%rd17, %r134, 4;
	add.s64 	%rd18, %rd4, %rd17;
	ld.global.f32 	%f7, [%rd18];
	shl.b32 	%r135, %r131, 2;
	and.b32  	%r136, %r135, 252;
	shl.b32 	%r137, %r247, 8;
	and.b32  	%r138, %r137, 16128;
	or.b32  	%r139, %r138, %r136;
	add.s32 	%r140, %r73, %r139;
	st.shared.f32 	[%r140], %f7;
	and.b32  	%r141, %r246, 63;
	add.s32 	%r142, %r246, %r61;
	add.s32 	%r143, %r61, %r1;
	add.s32 	%r144, %r141, %r2;
	mad.lo.s32 	%r145, %r143, %r243, %r144;
	mul.wide.s32 	%rd19, %r145, 4;
	add.s64 	%rd20, %rd4, %rd19;
	ld.global.f32 	%f8, [%rd20];
	shl.b32 	%r146, %r142, 2;
	and.b32  	%r147, %r146, 252;
	shl.b32 	%r148, %r246, 8;
	and.b32  	%r149, %r148, 16128;
	or.b32  	%r150, %r149, %r147;
	add.s32 	%r151, %r73, %r150;
	st.shared.f32 	[%r151], %f8;
	add.s32 	%r253, %r253, 8;
	mov.u32 	%r152, %ntid.x;
	shl.b32 	%r21, %r152, 3;
	add.s32 	%r252, %r252, %r21;
	add.s32 	%r251, %r251, %r21;
	add.s32 	%r250, %r250, %r21;
	add.s32 	%r249, %r249, %r21;
	add.s32 	%r248, %r248, %r21;
	add.s32 	%r247, %r247, %r21;
	add.s32 	%r246, %r246, %r21;
	add.s32 	%r245, %r245, %r21;
	setp.ne.s32 	%p1, %r253, 32;
	@%p1 bra 	$L__BB0_1;
	ld.param.u64 	%rd38, [_Z21kernel_tile_transposeiPfS_ii_param_2];
	cvta.to.global.u64 	%rd1, %rd38;
	bar.sync 	0;
	mov.b32 	%r262, 0;
$L__BB0_3:
	ld.param.u32 	%r244, [_Z21kernel_tile_transposeiPfS_ii_param_0];
	shr.u32 	%r154, %r261, 6;
	shr.u32 	%r155, %r260, 6;
	shr.u32 	%r156, %r259, 6;
	shr.u32 	%r157, %r258, 6;
	shr.u32 	%r158, %r257, 6;
	shr.u32 	%r159, %r256, 6;
	shr.u32 	%r160, %r255, 6;
	shr.u32 	%r161, %r254, 6;
	and.b32  	%r162, %r254, 63;
	add.s32 	%r163, %r254, %r161;
	and.b32  	%r164, %r163, 63;
	and.b32  	%r165, %r254, 131008;
	or.b32  	%r166, %r164, %r165;
	shl.b32 	%r167, %r166, 2;
	add.s32 	%r169, %r73, %r167;
	ld.shared.f32 	%f9, [%r169];
	add.s32 	%r170, %r161, %r2;
	add.s32 	%r171, %r162, %r1;
	mad.lo.s32 	%r172, %r170, %r244, %r171;
	mul.wide.s32 	%rd21, %r172, 4;
	add.s64 	%rd22, %rd1, %rd21;
	st.global.f32 	[%rd22], %f9;
	and.b32  	%r173, %r261, 63;
	add.s32 	%r174, %r261, %r154;
	and.b32  	%r175, %r174, 63;
	and.b32  	%r176, %r261, 131008;
	or.b32  	%r177, %r175, %r176;
	shl.b32 	%r178, %r177, 2;
	add.s32 	%r179, %r73, %r178;
	ld.shared.f32 	%f10, [%r179];
	add.s32 	%r180, %r154, %r2;
	add.s32 	%r181, %r173, %r1;
	mad.lo.s32 	%r182, %r180, %r244, %r181;
	mul.wide.s32 	%rd23, %r182, 4;
	add.s64 	%rd24, %rd1, %rd23;
	st.global.f32 	[%rd24], %f10;
	and.b32  	%r183, %r260, 63;
	add.s32 	%r184, %r260, %r155;
	and.b32  	%r185, %r184, 63;
	and.b32  	%r186, %r260, 131008;
	or.b32  	%r187, %r185, %r186;
	shl.b32 	%r188, %r187, 2;
	add.s32 	%r189, %r73, %r188;
	ld.shared.f32 	%f11, [%r189];
	add.s32 	%r190, %r155, %r2;
	add.s32 	%r191, %r183, %r1;
	mad.lo.s32 	%r192, %r190, %r244, %r191;
	mul.wide.s32 	%rd25, %r192, 4;
	add.s64 	%rd26, %rd1, %rd25;
	st.global.f32 	[%rd26], %f11;
	and.b32  	%r193, %r259, 63;
	add.s32 	%r194, %r259, %r156;
	and.b32  	%r195, %r194, 63;
	and.b32  	%r196, %r259, 131008;
	or.b32  	%r197, %r195, %r196;
	shl.b32 	%r198, %r197, 2;
	add.s32 	%r199, %r73, %r198;
	ld.shared.f32 	%f12, [%r199];
	add.s32 	%r200, %r156, %r2;
	add.s32 	%r201, %r193, %r1;
	mad.lo.s32 	%r202, %r200, %r244, %r201;
	mul.wide.s32 	%rd27, %r202, 4;
	add.s64 	%rd28, %rd1, %rd27;
	st.global.f32 	[%rd28], %f12;
	and.b32  	%r203, %r258, 63;
	add.s32 	%r204, %r258, %r157;
	and.b32  	%r205, %r204, 63;
	and.b32  	%r206, %r258, 131008;
	or.b32  	%r207, %r205, %r206;
	shl.b32 	%r208, %r207, 2;
	add.s32 	%r209, %r73, %r208;
	ld.shared.f32 	%f13, [%r209];
	add.s32 	%r210, %r157, %r2;
	add.s32 	%r211, %r203, %r1;
	mad.lo.s32 	%r212, %r210, %r244, %r211;
	mul.wide.s32 	%rd29, %r212, 4;
	add.s64 	%rd30, %rd1, %rd29;
	st.global.f32 	[%rd30], %f13;
	and.b32  	%r213, %r257, 63;
	add.s32 	%r214, %r257, %r158;
	and.b32  	%r215, %r214, 63;
	and.b32  	%r216, %r257, 131008;
	or.b32  	%r217, %r215, %r216;
	shl.b32 	%r218, %r217, 2;
	add.s32 	%r219, %r73, %r218;
	ld.shared.f32 	%f14, [%r219];
	add.s32 	%r220, %r158, %r2;
	add.s32 	%r221, %r213, %r1;
	mad.lo.s32 	%r222, %r220, %r244, %r221;
	mul.wide.s32 	%rd31, %r222, 4;
	add.s64 	%rd32, %rd1, %rd31;
	st.global.f32 	[%rd32], %f14;
	and.b32  	%r223, %r256, 63;
	add.s32 	%r224, %r256, %r159;
	and.b32  	%r225, %r224, 63;
	and.b32  	%r226, %r256, 131008;
	or.b32  	%r227, %r225, %r226;
	shl.b32 	%r228, %r227, 2;
	add.s32 	%r229, %r73, %r228;
	ld.shared.f32 	%f15, [%r229];
	add.s32 	%r230, %r159, %r2;
	add.s32 	%r231, %r223, %r1;
	mad.lo.s32 	%r232, %r230, %r244, %r231;
	mul.wide.s32 	%rd33, %r232, 4;
	add.s64 	%rd34, %rd1, %rd33;
	st.global.f32 	[%rd34], %f15;
	and.b32  	%r233, %r255, 63;
	add.s32 	%r234, %r255, %r160;
	and.b32  	%r235, %r234, 63;
	and.b32  	%r236, %r255, 131008;
	or.b32  	%r237, %r235, %r236;
	shl.b32 	%r238, %r237, 2;
	add.s32 	%r239, %r73, %r238;
	ld.shared.f32 	%f16, [%r239];
	add.s32 	%r240, %r160, %r2;
	add.s32 	%r241, %r233, %r1;
	mad.lo.s32 	%r242, %r240, %r244, %r241;
	mul.wide.s32 	%rd35, %r242, 4;
	add.s64 	%rd36, %rd1, %rd35;
	st.global.f32 	[%rd36], %f16;
	add.s32 	%r262, %r262, 8;
	add.s32 	%r261, %r261, %r21;
	add.s32 	%r260, %r260, %r21;
	add.s32 	%r259, %r259, %r21;
	add.s32 	%r258, %r258, %r21;
	add.s32 	%r257, %r257, %r21;
	add.s32 	%r256, %r256, %r21;
	add.s32 	%r255, %r255, %r21;
	add.s32 	%r254, %r254, %r21;
	setp.ne.s32 	%p2, %r262, 32;
	@%p2 bra 	$L__BB0_3;
	ret;

}


// ===== COMPILED SASS (sm_100) =====

	.target	sm_100

	.elftype	@"ET_EXEC"


//--------------------- .note.nv.tkinfo           --------------------------
	.section	.note.nv.tkinfo,"",@"SHT_NOTE"
	.sectionflags	@"SHF_NOTE_NV_TKINFO"
	.tkinfo
        /*0018*/ 	.word	0x00000002
        /*0030*/ 	.string	""
        /*0030*/ 	.string	"ptxas"
        /*0030*/ 	.string	"Cuda compilation tools, release 13.0, V13.0.88"
        /*0030*/ 	.string	"Build cuda_13.0.r13.0/compiler.36424714_0"
        /*0030*/ 	.string	"-arch sm_100 -m 64 "



//--------------------- .note.nv.cuinfo           --------------------------
	.section	.note.nv.cuinfo,"",@"SHT_NOTE"
	.sectionflags	@"SHF_NOTE_NV_CUINFO"
        /*0018*/ 	.short	0x0002
        /*001a*/ 	.short	0x0064
        /*001c*/ 	.short	0x0082
	.zero		2


//--------------------- .nv.info                  --------------------------
	.section	.nv.info,"",@"SHT_CUDA_INFO"
	.align	4


	//----- nvinfo : EIATTR_REGCOUNT
	.align		4
        /*0000*/ 	.byte	0x04, 0x2f
        /*0002*/ 	.short	(.L_1 - .L_0)
	.align		4
.L_0:
        /*0004*/ 	.word	index@(_Z21kernel_tile_transposeiPfS_ii)
        /*0008*/ 	.word	0x00000020


	//----- nvinfo : EIATTR_FRAME_SIZE
	.align		4
.L_1:
        /*000c*/ 	.byte	0x04, 0x11
        /*000e*/ 	.short	(.L_3 - .L_2)
	.align		4
.L_2:
        /*0010*/ 	.word	index@(_Z21kernel_tile_transposeiPfS_ii)
        /*0014*/ 	.word	0x00000000


	//----- nvinfo : EIATTR_MIN_STACK_SIZE
	.align		4
.L_3:
        /*0018*/ 	.byte	0x04, 0x12
        /*001a*/ 	.short	(.L_5 - .L_4)
	.align		4
.L_4:
        /*001c*/ 	.word	index@(_Z21kernel_tile_transposeiPfS_ii)
        /*0020*/ 	.word	0x00000000
.L_5:


//--------------------- .nv.compat                --------------------------
	.section	.nv.compat,"",@"SHT_CUDA_COMPAT_INFO"
	.align	4
        /*0000*/ 	.byte	0x02, 0x09, 0x00, 0x00, 0x02, 0x02, 0x01, 0x00, 0x02, 0x05, 0x05, 0x00, 0x03, 0x07, 0x01, 0x01
        /*0010*/ 	.byte	0x02, 0x03, 0x00, 0x00, 0x02, 0x06, 0x01, 0x00, 0x04, 0x0b, 0x08, 0x00, 0x09, 0x00, 0x00, 0x00
        /*0020*/ 	.byte	0x00, 0x00, 0x00, 0x00


//--------------------- .nv.info._Z21kernel_tile_transposeiPfS_ii --------------------------
	.section	.nv.info._Z21kernel_tile_transposeiPfS_ii,"",@"SHT_CUDA_INFO"
	.sectionflags	@""
	.align	4


	//----- nvinfo : EIATTR_CUDA_API_VERSION
	.align		4
        /*0000*/ 	.byte	0x04, 0x37
        /*0002*/ 	.short	(.L_7 - .L_6)
.L_6:
        /*0004*/ 	.word	0x00000082


	//----- nvinfo : EIATTR_KPARAM_INFO
	.align		4
.L_7:
        /*0008*/ 	.byte	0x04, 0x17
        /*000a*/ 	.short	(.L_9 - .L_8)
.L_8:
        /*000c*/ 	.word	0x00000000
        /*0010*/ 	.short	0x0004
        /*0012*/ 	.short	0x001c
        /*0014*/ 	.byte	0x00, 0xf0, 0x11, 0x00


	//----- nvinfo : EIATTR_KPARAM_INFO
	.align		4
.L_9:
        /*0018*/ 	.byte	0x04, 0x17
        /*001a*/ 	.short	(.L_11 - .L_10)
.L_10:
        /*001c*/ 	.word	0x00000000
        /*0020*/ 	.short	0x0003
        /*0022*/ 	.short	0x0018
        /*0024*/ 	.byte	0x00, 0xf0, 0x11, 0x00


	//----- nvinfo : EIATTR_KPARAM_INFO
	.align		4
.L_11:
        /*0028*/ 	.byte	0x04, 0x17
        /*002a*/ 	.short	(.L_13 - .L_12)
.L_12:
        /*002c*/ 	.word	0x00000000
        /*0030*/ 	.short	0x0002
        /*0032*/ 	.short	0x0010
        /*0034*/ 	.byte	0x00, 0xf5, 0x21, 0x00


	//----- nvinfo : EIATTR_KPARAM_INFO
	.align		4
.L_13:
        /*0038*/ 	.byte	0x04, 0x17
        /*003a*/ 	.short	(.L_15 - .L_14)
.L_14:
        /*003c*/ 	.word	0x00000000
        /*0040*/ 	.short	0x0001
        /*0042*/ 	.short	0x0008
        /*0044*/ 	.byte	0x00, 0xf5, 0x21, 0x00


	//----- nvinfo : EIATTR_KPARAM_INFO
	.align		4
.L_15:
        /*0048*/ 	.byte	0x04, 0x17
        /*004a*/ 	.short	(.L_17 - .L_16)
.L_16:
        /*004c*/ 	.word	0x00000000
        /*0050*/ 	.short	0x0000
        /*0052*/ 	.short	0x0000
        /*0054*/ 	.byte	0x00, 0xf0, 0x11, 0x00


	//----- nvinfo : EIATTR_SPARSE_MMA_MASK
	.align		4
.L_17:
        /*0058*/ 	.byte	0x03, 0x50
        /*005a*/ 	.short	0x0000


	//----- nvinfo : EIATTR_MAXREG_COUNT
	.align		4
        /*005c*/ 	.byte	0x03, 0x1b
        /*005e*/ 	.short	0x00ff


	//----- nvinfo : EIATTR_NUM_BARRIERS
	.align		4
        /*0060*/ 	.byte	0x02, 0x4c
        /*0062*/ 	.byte	0x01
	.zero		1


	//----- nvinfo : EIATTR_MERCURY_ISA_VERSION
	.align		4
        /*0064*/ 	.byte	0x03, 0x5f
        /*0066*/ 	.short	0x0101


	//----- nvinfo : EIATTR_VRC_CTA_INIT_COUNT
	.align		4
        /*0068*/ 	.byte	0x02, 0x4a
	.zero		1
	.zero		1


	//----- nvinfo : EIATTR_EXIT_INSTR_OFFSETS
	.align		4
        /*006c*/ 	.byte	0x04, 0x1c
        /*006e*/ 	.short	(.L_19 - .L_18)


	//   ....[0]....
.L_18:
        /*0070*/ 	.word	0x00000ee0


	//----- nvinfo : EIATTR_CBANK_PARAM_SIZE
	.align		4
.L_19:
        /*0074*/ 	.byte	0x03, 0x19
        /*0076*/ 	.short	0x0020


	//----- nvinfo : EIATTR_PARAM_CBANK
	.align		4
        /*0078*/ 	.byte	0x04, 0x0a
        /*007a*/ 	.short	(.L_21 - .L_20)
	.align		4
.L_20:
        /*007c*/ 	.word	index@(.nv.constant0._Z21kernel_tile_transposeiPfS_ii)
        /*0080*/ 	.short	0x0380
        /*0082*/ 	.short	0x0020


	//----- nvinfo : EIATTR_SW_WAR
	.align		4
.L_21:
        /*0084*/ 	.byte	0x04, 0x36
        /*0086*/ 	.short	(.L_23 - .L_22)
.L_22:
        /*0088*/ 	.word	0x00000008
.L_23:


//--------------------- .nv.callgraph             --------------------------
	.section	.nv.callgraph,"",@"SHT_CUDA_CALLGRAPH"
	.align	4
	.sectionentsize	8
	.align		4
        /*0000*/ 	.word	0x00000000
	.align		4
        /*0004*/ 	.word	0xffffffff
	.align		4
        /*0008*/ 	.word	0x00000000
	.align		4
        /*000c*/ 	.word	0xfffffffe
	.align		4
        /*0010*/ 	.word	0x00000000
	.align		4
        /*0014*/ 	.word	0xfffffffd
	.align		4
        /*0018*/ 	.word	0x00000000
	.align		4
        /*001c*/ 	.word	0xfffffffc


//--------------------- .text._Z21kernel_tile_transposeiPfS_ii --------------------------
	.section	.text._Z21kernel_tile_transposeiPfS_ii,"ax",@progbits
	.align	128
        .global         _Z21kernel_tile_transposeiPfS_ii
        .type           _Z21kernel_tile_transposeiPfS_ii,@function
        .size           _Z21kernel_tile_transposeiPfS_ii,(.L_x_3 - _Z21kernel_tile_transposeiPfS_ii)
        .other          _Z21kernel_tile_transposeiPfS_ii,@"STO_CUDA_ENTRY STV_DEFAULT"
_Z21kernel_tile_transposeiPfS_ii:
.text._Z21kernel_tile_transposeiPfS_ii:
[----:B------:R-:W-:Y:S01]  /*0000*/  LDC R1, c[0x0][0x37c] ;  /* 0x0000df00ff017b82 */ /* 0x000fe20000000800 */
[----:B------:R-:W0:Y:S07]  /*0010*/  S2R R9, SR_TID.X ;  /* 0x0000000000097919 */ /* 0x000e2e0000002100 */
[----:B------:R-:W0:Y:S01]  /*0020*/  LDC R2, c[0x0][0x360] ;  /* 0x0000d800ff027b82 */ /* 0x000e220000000800 */
[----:B------:R-:W1:Y:S01]  /*0030*/  LDCU.64 UR8, c[0x0][0x358] ;  /* 0x00006b00ff0877ac */ /* 0x000e620008000a00 */
[----:B------:R-:W2:Y:S06]  /*0040*/  LDCU UR7, c[0x0][0x380] ;  /* 0x00007000ff0777ac */ /* 0x000eac0008000800 */
[----:B------:R-:W3:Y:S01]  /*0050*/  LDC.64 R14, c[0x0][0x398] ;  /* 0x0000e600ff0e7b82 */ /* 0x000ee20000000a00 */
[----:B------:R-:W-:Y:S01]  /*0060*/  UMOV UR4, URZ ;  /* 0x000000ff00047c82 */ /* 0x000fe20008000000 */
[----:B0-----:R-:W-:-:S02]  /*0070*/  IMAD.IADD R8, R9, 0x1, R2 ;  /* 0x0000000109087824 */ /* 0x001fc400078e0202 */
[C-C-:B------:R-:W-:Y:S02]  /*0080*/  IMAD R7, R2.reuse, 0x2, R9.reuse ;  /* 0x0000000202077824 */ /* 0x140fe400078e0209 */
[C-C-:B------:R-:W-:Y:S02]  /*0090*/  IMAD R6, R2.reuse, 0x3, R9.reuse ;  /* 0x0000000302067824 */ /* 0x140fe400078e0209 */
[C-C-:B------:R-:W-:Y:S02]  /*00a0*/  IMAD R5, R2.reuse, 0x4, R9.reuse ;  /* 0x0000000402057824 */ /* 0x140fe400078e0209 */
[C-C-:B------:R-:W-:Y:S01]  /*00b0*/  IMAD R4, R2.reuse, 0x5, R9.reuse ;  /* 0x0000000502047824 */ /* 0x140fe200078e0209 */
[----:B------:R-:W-:Y:S01]  /*00c0*/  MOV R27, R6 ;  /* 0x00000006001b7202 */ /* 0x000fe20000000f00 */
[C-C-:B------:R-:W-:Y:S02]  /*00d0*/  IMAD R3, R2.reuse, 0x7, R9.reuse ;  /* 0x0000000702037824 */ /* 0x140fe400078e0209 */
[----:B------:R-:W-:-:S02]  /*00e0*/  IMAD R2, R2, 0x6, R9 ;  /* 0x0000000602027824 */ /* 0x000fc400078e0209 */
[----:B---3--:R-:W-:Y:S02]  /*00f0*/  IMAD.SHL.U32 R10, R15, 0x40, RZ ;  /* 0x000000400f0a7824 */ /* 0x008fe400078e00ff */
[----:B------:R-:W-:Y:S02]  /*0100*/  IMAD.MOV.U32 R0, RZ, RZ, R9 ;  /* 0x000000ffff007224 */ /* 0x000fe400078e0009 */
[----:B------:R-:W-:Y:S02]  /*0110*/  IMAD.SHL.U32 R11, R14, 0x40, RZ ;  /* 0x000000400e0b7824 */ /* 0x000fe400078e00ff */
[----:B------:R-:W-:Y:S02]  /*0120*/  IMAD.MOV.U32 R15, RZ, RZ, R3 ;  /* 0x000000ffff0f7224 */ /* 0x000fe400078e0003 */
[----:B------:R-:W-:Y:S02]  /*0130*/  IMAD.MOV.U32 R21, RZ, RZ, R2 ;  /* 0x000000ffff157224 */ /* 0x000fe400078e0002 */
[----:B------:R-:W-:-:S02]  /*0140*/  IMAD.MOV.U32 R23, RZ, RZ, R4 ;  /* 0x000000ffff177224 */ /* 0x000fc400078e0004 */
[----:B------:R-:W-:Y:S02]  /*0150*/  IMAD.MOV.U32 R25, RZ, RZ, R5 ;  /* 0x000000ffff197224 */ /* 0x000fe400078e0005 */
[----:B------:R-:W-:Y:S02]  /*0160*/  IMAD.MOV.U32 R29, RZ, RZ, R7 ;  /* 0x000000ffff1d7224 */ /* 0x000fe400078e0007 */
[----:B-12---:R-:W-:-:S07]  /*0170*/  IMAD.MOV.U32 R20, RZ, RZ, R8 ;  /* 0x000000ffff147224 */ /* 0x006fce00078e0008 */
.L_x_0:
[----:B0-----:R-:W0:Y:S01]  /*0180*/  LDC.64 R12, c[0x0][0x388] ;  /* 0x0000e200ff0c7b82 */ /* 0x001e220000000a00 */
[C---:B------:R-:W-:Y:S02]  /*0190*/  LOP3.LUT R17, R9.reuse, 0x3f, RZ, 0xc0, !PT ;  /* 0x0000003f09117812 */ /* 0x040fe400078ec0ff */
[----:B------:R-:W-:-:S03]  /*01a0*/  LEA.HI R16, R9, R10, RZ, 0x1a ;  /* 0x0000000a09107211 */ /* 0x000fc600078fd0ff */
[----:B------:R-:W-:-:S04]  /*01b0*/  IMAD R17, R14, 0x40, R17 ;  /* 0x000000400e117824 */ /* 0x000fc800078e0211 */
[----:B------:R-:W-:-:S04]  /*01c0*/  IMAD R17, R16, UR7, R17 ;  /* 0x0000000710117c24 */ /* 0x000fc8000f8e0211 */
[----:B0-----:R-:W-:-:S06]  /*01d0*/  IMAD.WIDE R16, R17, 0x4, R12 ;  /* 0x0000000411107825 */ /* 0x001fcc00078e020c */
[----:B------:R0:W2:Y:S01]  /*01e0*/  LDG.E R16, desc[UR8][R16.64] ;  /* 0x0000000810107981 */ /* 0x0000a2000c1e1900 */
[----:B------:R-:W1:Y:S01]  /*01f0*/  S2UR UR6, SR_CgaCtaId ;  /* 0x00000000000679c3 */ /* 0x000e620000008800 */
[C---:B------:R-:W-:Y:S01]  /*0200*/  LEA.HI R18, R9.reuse, R9, RZ, 0x1a ;  /* 0x0000000909127211 */ /* 0x040fe200078fd0ff */
[----:B------:R-:W-:Y:S01]  /*0210*/  IMAD.SHL.U32 R19, R9, 0x100, RZ ;  /* 0x0000010009137824 */ /* 0x000fe200078e00ff */
[C---:B------:R-:W-:Y:S01]  /*0220*/  LEA.HI R22, R20.reuse, R10, RZ, 0x1a ;  /* 0x0000000a14167211 */ /* 0x040fe200078fd0ff */
[----:B------:R-:W-:Y:S01]  /*0230*/  IMAD.SHL.U32 R24, R20, 0x100, RZ ;  /* 0x0000010014187824 */ /* 0x000fe200078e00ff */
[----:B------:R-:W-:Y:S01]  /*0240*/  UMOV UR5, 0x400 ;  /* 0x0000040000057882 */ /* 0x000fe20000000000 */
[----:B------:R-:W-:Y:S01]  /*0250*/  IMAD.SHL.U32 R18, R18, 0x4, RZ ;  /* 0x0000000412127824 */ /* 0x000fe200078e00ff */
[----:B------:R-:W-:Y:S02]  /*0260*/  LOP3.LUT R19, R19, 0x3f00, RZ, 0xc0, !PT ;  /* 0x00003f0013137812 */ /* 0x000fe400078ec0ff */
[----:B0-----:R-:W-:-:S02]  /*0270*/  LEA.HI R17, R20, R20, RZ, 0x1a ;  /* 0x0000001414117211 */ /* 0x001fc400078fd0ff */
[----:B------:R-:W-:Y:S02]  /*0280*/  LOP3.LUT R18, R19, 0xfc, R18, 0xf8, !PT ;  /* 0x000000fc13127812 */ /* 0x000fe400078ef812 */
[----:B------:R-:W-:Y:S01]  /*0290*/  LOP3.LUT R19, R20, 0x3f, RZ, 0xc0, !PT ;  /* 0x0000003f14137812 */ /* 0x000fe200078ec0ff */
[----:B------:R-:W-:-:S04]  /*02a0*/  IMAD.SHL.U32 R17, R17, 0x4, RZ ;  /* 0x0000000411117824 */ /* 0x000fc800078e00ff */
[----:B------:R-:W-:-:S04]  /*02b0*/  IMAD R19, R14, 0x40, R19 ;  /* 0x000000400e137824 */ /* 0x000fc800078e0213 */
[----:B------:R-:W-:Y:S01]  /*02c0*/  IMAD R19, R22, UR7, R19 ;  /* 0x0000000716137c24 */ /* 0x000fe2000f8e0213 */
[----:B------:R-:W-:Y:S01]  /*02d0*/  LOP3.LUT R22, R24, 0x3f00, RZ, 0xc0, !PT ;  /* 0x00003f0018167812 */ /* 0x000fe200078ec0ff */
[----:B-1----:R-:W-:Y:S01]  /*02e0*/  ULEA UR5, UR6, UR5, 0x18 ;  /* 0x0000000506057291 */ /* 0x002fe2000f8ec0ff */
[C---:B------:R-:W-:Y:S02]  /*02f0*/  LOP3.LUT R24, R29.reuse, 0x3f, RZ, 0xc0, !PT ;  /* 0x0000003f1d187812 */ /* 0x040fe400078ec0ff */
[----:B------:R-:W-:Y:S02]  /*0300*/  LOP3.LUT R22, R22, 0xfc, R17, 0xf8, !PT ;  /* 0x000000fc16167812 */ /* 0x000fe400078ef811 */
[----:B------:R-:W-:Y:S02]  /*0310*/  LEA R24, R14, R24, 0x6 ;  /* 0x000000180e187211 */ /* 0x000fe400078e30ff */
[----:B------:R-:W-:-:S05]  /*0320*/  LEA.HI R17, R29, R10, RZ, 0x1a ;  /* 0x0000000a1d117211 */ /* 0x000fca00078fd0ff */
[----:B------:R-:W-:Y:S02]  /*0330*/  IMAD R17, R17, UR7, R24 ;  /* 0x0000000711117c24 */ /* 0x000fe4000f8e0218 */
[----:B------:R-:W-:-:S05]  /*0340*/  IMAD.SHL.U32 R24, R29, 0x100, RZ ;  /* 0x000001001d187824 */ /* 0x000fca00078e00ff */
[----:B------:R-:W-:Y:S01]  /*0350*/  LOP3.LUT R24, R24, 0x3f00, RZ, 0xc0, !PT ;  /* 0x00003f0018187812 */ /* 0x000fe200078ec0ff */
[----:B--2---:R0:W-:Y:S02]  /*0360*/  STS [R18+UR5], R16 ;  /* 0x0000001012007988 */ /* 0x0041e40008000805 */
[----:B0-----:R-:W-:Y:S01]  /*0370*/  LEA.HI R16, R29, R29, RZ, 0x1a ;  /* 0x0000001d1d107211 */ /* 0x001fe200078fd0ff */
[----:B------:R-:W-:-:S04]  /*0380*/  IMAD.WIDE R18, R19, 0x4, R12 ;  /* 0x0000000413127825 */ /* 0x000fc800078e020c */
[----:B------:R-:W-:Y:S02]  /*0390*/  IMAD.SHL.U32 R16, R16, 0x4, RZ ;  /* 0x0000000410107824 */ /* 0x000fe400078e00ff */
[----:B------:R0:W2:Y:S03]  /*03a0*/  LDG.E R19, desc[UR8][R18.64] ;  /* 0x0000000812137981 */ /* 0x0000a6000c1e1900 */
[----:B------:R-:W-:Y:S01]  /*03b0*/  LOP3.LUT R24, R24, 0xfc, R16, 0xf8, !PT ;  /* 0x000000fc18187812 */ /* 0x000fe200078ef810 */
[----:B------:R-:W-:-:S06]  /*03c0*/  IMAD.WIDE R16, R17, 0x4, R12 ;  /* 0x0000000411107825 */ /* 0x000fcc00078e020c */
[----:B------:R1:W3:Y:S01]  /*03d0*/  LDG.E R16, desc[UR8][R16.64] ;  /* 0x0000000810107981 */ /* 0x0002e2000c1e1900 */
[C---:B------:R-:W-:Y:S02]  /*03e0*/  LOP3.LUT R26, R27.reuse, 0x3f, RZ, 0xc0, !PT ;  /* 0x0000003f1b1a7812 */ /* 0x040fe400078ec0ff */
[----:B0-----:R-:W-:-:S03]  /*03f0*/  LEA.HI R18, R27, R10, RZ, 0x1a ;  /* 0x0000000a1b127211 */ /* 0x001fc600078fd0ff */
[----:B------:R-:W-:Y:S01]  /*0400*/  IMAD R28, R14, 0x40, R26 ;  /* 0x000000400e1c7824 */ /* 0x000fe200078e021a */
[C---:B------:R-:W-:Y:S01]  /*0410*/  LEA.HI R26, R27.reuse, R27, RZ, 0x1a ;  /* 0x0000001b1b1a7211 */ /* 0x040fe200078fd0ff */
[----:B-1----:R-:W-:Y:S02]  /*0420*/  IMAD.SHL.U32 R17, R27, 0x100, RZ ;  /* 0x000001001b117824 */ /* 0x002fe400078e00ff */
[----:B------:R-:W-:Y:S02]  /*0430*/  IMAD R18, R18, UR7, R28 ;  /* 0x0000000712127c24 */ /* 0x000fe4000f8e021c */
[----:B------:R-:W-:Y:S01]  /*0440*/  IMAD.SHL.U32 R26, R26, 0x4, RZ ;  /* 0x000000041a1a7824 */ /* 0x000fe200078e00ff */
[----:B------:R-:W-:Y:S02]  /*0450*/  LOP3.LUT R28, R17, 0x3f00, RZ, 0xc0, !PT ;  /* 0x00003f00111c7812 */ /* 0x000fe400078ec0ff */
[----:B------:R-:W-:Y:S01]  /*0460*/  LOP3.LUT R17, R25, 0x3f, RZ, 0xc0, !PT ;  /* 0x0000003f19117812 */ /* 0x000fe200078ec0ff */
[----:B--2---:R0:W-:Y:S02]  /*0470*/  STS [R22+UR5], R19 ;  /* 0x0000001316007988 */ /* 0x0041e40008000805 */
[----:B0-----:R-:W-:-:S02]  /*0480*/  IMAD.WIDE R18, R18, 0x4, R12 ;  /* 0x0000000412127825 */ /* 0x001fc400078e020c */
[----:B---3--:R0:W-:Y:S01]  /*0490*/  STS [R24+UR5], R16 ;  /* 0x0000001018007988 */ /* 0x0081e20008000805 */
[----:B------:R-:W-:Y:S01]  /*04a0*/  LOP3.LUT R22, R28, 0xfc, R26, 0xf8, !PT ;  /* 0x000000fc1c167812 */ /* 0x000fe200078ef81a */
[----:B------:R-:W-:Y:S01]  /*04b0*/  IMAD R26, R14, 0x40, R17 ;  /* 0x000000400e1a7824 */ /* 0x000fe200078e0211 */
[----:B------:R-:W-:Y:S01]  /*04c0*/  LEA.HI R17, R25, R10, RZ, 0x1a ;  /* 0x0000000a19117211 */ /* 0x000fe200078fd0ff */
[----:B------:R1:W2:Y:S04]  /*04d0*/  LDG.E R19, desc[UR8][R18.64] ;  /* 0x0000000812137981 */ /* 0x0002a8000c1e1900 */
[----:B------:R-:W-:Y:S01]  /*04e0*/  IMAD R17, R17, UR7, R26 ;  /* 0x0000000711117c24 */ /* 0x000fe2000f8e021a */
[C---:B0-----:R-:W-:Y:S01]  /*04f0*/  LEA.HI R16, R25.reuse, R25, RZ, 0x1a ;  /* 0x0000001919107211 */ /* 0x041fe200078fd0ff */
[----:B------:R-:W-:-:S04]  /*0500*/  IMAD.SHL.U32 R24, R25, 0x100, RZ ;  /* 0x0000010019187824 */ /* 0x000fc800078e00ff */
[----:B------:R-:W-:Y:S01]  /*0510*/  IMAD.SHL.U32 R16, R16, 0x4, RZ ;  /* 0x0000000410107824 */ /* 0x000fe200078e00ff */
[----:B------:R-:W-:-:S04]  /*0520*/  LOP3.LUT R24, R24, 0x3f00, RZ, 0xc0, !PT ;  /* 0x00003f0018187812 */ /* 0x000fc800078ec0ff */
[----:B------:R-:W-:Y:S01]  /*0530*/  LOP3.LUT R26, R24, 0xfc, R16, 0xf8, !PT ;  /* 0x000000fc181a7812 */ /* 0x000fe200078ef810 */
[----:B------:R-:W-:-:S06]  /*0540*/  IMAD.WIDE R16, R17, 0x4, R12 ;  /* 0x0000000411107825 */ /* 0x000fcc00078e020c */
[----:B------:R0:W3:Y:S01]  /*0550*/  LDG.E R16, desc[UR8][R16.64] ;  /* 0x0000000810107981 */ /* 0x0000e2000c1e1900 */
[C---:B------:R-:W-:Y:S02]  /*0560*/  LOP3.LUT R24, R23.reuse, 0x3f, RZ, 0xc0, !PT ;  /* 0x0000003f17187812 */ /* 0x040fe400078ec0ff */
[C---:B-1----:R-:W-:Y:S02]  /*0570*/  LEA.HI R18, R23.reuse, R23, RZ, 0x1a ;  /* 0x0000001717127211 */ /* 0x042fe400078fd0ff */
[----:B------:R-:W-:Y:S02]  /*0580*/  LEA.HI R28, R23, R10, RZ, 0x1a ;  /* 0x0000000a171c7211 */ /* 0x000fe400078fd0ff */
[----:B------:R-:W-:Y:S01]  /*0590*/  LEA R24, R14, R24, 0x6 ;  /* 0x000000180e187211 */ /* 0x000fe200078e30ff */
[----:B0-----:R-:W-:-:S04]  /*05a0*/  IMAD.SHL.U32 R17, R18, 0x4, RZ ;  /* 0x0000000412117824 */ /* 0x001fc800078e00ff */
[----:B------:R-:W-:Y:S01]  /*05b0*/  IMAD R18, R28, UR7, R24 ;  /* 0x000000071c127c24 */ /* 0x000fe2000f8e0218 */
[----:B--2---:R0:W-:Y:S02]  /*05c0*/  STS [R22+UR5], R19 ;  /* 0x0000001316007988 */ /* 0x0041e40008000805 */
[----:B0-----:R-:W-:-:S05]  /*05d0*/  IMAD.SHL.U32 R19, R23, 0x100, RZ ;  /* 0x0000010017137824 */ /* 0x001fca00078e00ff */
[----:B------:R-:W-:-:S04]  /*05e0*/  LOP3.LUT R22, R19, 0x3f00, RZ, 0xc0, !PT ;  /* 0x00003f0013167812 */ /* 0x000fc800078ec0ff */
[----:B------:R-:W-:Y:S02]  /*05f0*/  LOP3.LUT R24, R22, 0xfc, R17, 0xf8, !PT ;  /* 0x000000fc16187812 */ /* 0x000fe400078ef811 */
[----:B------:R-:W-:Y:S01]  /*0600*/  LOP3.LUT R17, R21, 0x3f, RZ, 0xc0, !PT ;  /* 0x0000003f15117812 */ /* 0x000fe200078ec0ff */
[----:B---3--:R0:W-:Y:S01]  /*0610*/  STS [R26+UR5], R16 ;  /* 0x000000101a007988 */ /* 0x0081e20008000805 */
[----:B------:R-:W-:-:S03]  /*0620*/  LOP3.LUT R22, R15, 0x3f, RZ, 0xc0, !PT ;  /* 0x0000003f0f167812 */ /* 0x000fc600078ec0ff */
[C---:B------:R-:W-:Y:S01]  /*0630*/  IMAD R17, R14.reuse, 0x40, R17 ;  /* 0x000000400e117824 */ /* 0x040fe200078e0211 */
[----:B0-----:R-:W-:Y:S01]  /*0640*/  LEA.HI R16, R21, R10, RZ, 0x1a ;  /* 0x0000000a15107211 */ /* 0x001fe200078fd0ff */
[----:B------:R-:W-:-:S04]  /*0650*/  IMAD R22, R14, 0x40, R22 ;  /* 0x000000400e167824 */ /* 0x000fc800078e0216 */
[----:B------:R-:W-:Y:S01]  /*0660*/  IMAD R17, R16, UR7, R17 ;  /* 0x0000000710117c24 */ /* 0x000fe2000f8e0211 */
[----:B------:R-:W-:Y:S01]  /*0670*/  LEA.HI R16, R15, R10, RZ, 0x1a ;  /* 0x0000000a0f107211 */ /* 0x000fe200078fd0ff */
[----:B------:R-:W-:-:S04]  /*0680*/  IMAD.WIDE R18, R18, 0x4, R12 ;  /* 0x0000000412127825 */ /* 0x000fc800078e020c */
[----:B------:R-:W-:Y:S02]  /*0690*/  IMAD R22, R16, UR7, R22 ;  /* 0x0000000710167c24 */ /* 0x000fe4000f8e0216 */
[--C-:B------:R-:W-:Y:S01]  /*06a0*/  IMAD.WIDE R16, R17, 0x4, R12.reuse ;  /* 0x0000000411107825 */ /* 0x100fe200078e020c */
[----:B------:R0:W2:Y:S03]  /*06b0*/  LDG.E R19, desc[UR8][R18.64] ;  /* 0x0000000812137981 */ /* 0x0000a6000c1e1900 */
[----:B------:R-:W-:Y:S02]  /*06c0*/  IMAD.WIDE R12, R22, 0x4, R12 ;  /* 0x00000004160c7825 */ /* 0x000fe400078e020c */
[----:B------:R-:W3:Y:S04]  /*06d0*/  LDG.E R16, desc[UR8][R16.64] ;  /* 0x0000000810107981 */ /* 0x000ee8000c1e1900 */
[----:B------:R1:W4:Y:S01]  /*06e0*/  LDG.E R12, desc[UR8][R12.64] ;  /* 0x000000080c0c7981 */ /* 0x000322000c1e1900 */
[C---:B0-----:R-:W-:Y:S01]  /*06f0*/  LEA.HI R18, R21.reuse, R21, RZ, 0x1a ;  /* 0x0000001515127211 */ /* 0x041fe200078fd0ff */
[----:B------:R-:W-:Y:S01]  /*0700*/  IMAD.SHL.U32 R26, R21, 0x100, RZ ;  /* 0x00000100151a7824 */ /* 0x000fe200078e00ff */
[----:B------:R-:W-:-:S03]  /*0710*/  LEA.HI R28, R15, R15, RZ, 0x1a ;  /* 0x0000000f0f1c7211 */ /* 0x000fc600078fd0ff */
[----:B------:R-:W-:Y:S02]  /*0720*/  IMAD.SHL.U32 R18, R18, 0x4, RZ ;  /* 0x0000000412127824 */ /* 0x000fe400078e00ff */
[----:B-1----:R-:W-:Y:S01]  /*0730*/  IMAD.SHL.U32 R13, R15, 0x100, RZ ;  /* 0x000001000f0d7824 */ /* 0x002fe200078e00ff */
[----:B------:R-:W-:Y:S01]  /*0740*/  LOP3.LUT R26, R26, 0x3f00, RZ, 0xc0, !PT ;  /* 0x00003f001a1a7812 */ /* 0x000fe200078ec0ff */
[----:B------:R-:W-:-:S03]  /*0750*/  IMAD.SHL.U32 R28, R28, 0x4, RZ ;  /* 0x000000041c1c7824 */ /* 0x000fc600078e00ff */
[----:B------:R-:W-:Y:S02]  /*0760*/  LOP3.LUT R17, R13, 0x3f00, RZ, 0xc0, !PT ;  /* 0x00003f000d117812 */ /* 0x000fe400078ec0ff */
[----:B------:R-:W-:Y:S01]  /*0770*/  LOP3.LUT R13, R26, 0xfc, R18, 0xf8, !PT ;  /* 0x000000fc1a0d7812 */ /* 0x000fe200078ef812 */
[----:B------:R-:W0:Y:S01]  /*0780*/  LDC R22, c[0x0][0x360] ;  /* 0x0000d800ff167b82 */ /* 0x000e220000000800 */
[----:B------:R-:W-:Y:S01]  /*0790*/  LOP3.LUT R17, R17, 0xfc, R28, 0xf8, !PT ;  /* 0x000000fc11117812 */ /* 0x000fe200078ef81c */
[----:B------:R-:W-:-:S04]  /*07a0*/  UIADD3 UR4, UPT, UPT, UR4, 0x8, URZ ;  /* 0x0000000804047890 */ /* 0x000fc8000fffe0ff */
[----:B------:R-:W-:Y:S01]  /*07b0*/  UISETP.NE.AND UP0, UPT, UR4, 0x20, UPT ;  /* 0x000000200400788c */ /* 0x000fe2000bf05270 */
[C---:B0-----:R-:W-:Y:S01]  /*07c0*/  LEA R20, R22.reuse, R20, 0x3 ;  /* 0x0000001416147211 */ /* 0x041fe200078e18ff */
[C---:B------:R-:W-:Y:S02]  /*07d0*/  IMAD R29, R22.reuse, 0x8, R29 ;  /* 0x00000008161d7824 */ /* 0x040fe400078e021d */
[C---:B------:R-:W-:Y:S02]  /*07e0*/  IMAD R27, R22.reuse, 0x8, R27 ;  /* 0x00000008161b7824 */ /* 0x040fe400078e021b */
[C---:B------:R-:W-:Y:S02]  /*07f0*/  IMAD R25, R22.reuse, 0x8, R25 ;  /* 0x0000000816197824 */ /* 0x040fe400078e0219 */
[C---:B------:R-:W-:Y:S02]  /*0800*/  IMAD R23, R22.reuse, 0x8, R23 ;  /* 0x0000000816177824 */ /* 0x040fe400078e0217 */
[----:B------:R-:W-:-:S02]  /*0810*/  IMAD R21, R22, 0x8, R21 ;  /* 0x0000000816157824 */ /* 0x000fc400078e0215 */
[C---:B------:R-:W-:Y:S02]  /*0820*/  IMAD R15, R22.reuse, 0x8, R15 ;  /* 0x00000008160f7824 */ /* 0x040fe400078e020f */
[----:B------:R-:W-:Y:S01]  /*0830*/  IMAD R9, R22, 0x8, R9 ;  /* 0x0000000816097824 */ /* 0x000fe200078e0209 */
[----:B--2---:R0:W-:Y:S04]  /*0840*/  STS [R24+UR5], R19 ;  /* 0x0000001318007988 */ /* 0x0041e80008000805 */
[----:B---3--:R0:W-:Y:S04]  /*0850*/  STS [R13+UR5], R16 ;  /* 0x000000100d007988 */ /* 0x0081e80008000805 */
[----:B----4-:R0:W-:Y:S01]  /*0860*/  STS [R17+UR5], R12 ;  /* 0x0000000c11007988 */ /* 0x0101e20008000805 */
[----:B------:R-:W-:Y:S05]  /*0870*/  BRA.U UP0, `(.L_x_0) ;  /* 0xfffffff900407547 */ /* 0x000fea000b83ffff */
[----:B------:R-:W-:Y:S08]  /*0880*/  BAR.SYNC.DEFER_BLOCKING 0x0 ;  /* 0x0000000000007b1d */ /* 0x000ff00000010000 */
[----:B0-----:R-:W0:Y:S01]  /*0890*/  LDC.64 R12, c[0x0][0x390] ;  /* 0x0000e400ff0c7b82 */ /* 0x001e220000000a00 */
[----:B------:R-:W-:-:S05]  /*08a0*/  UMOV UR4, URZ ;  /* 0x000000ff00047c82 */ /* 0x000fca0008000000 */
.L_x_1:
[----:B-1----:R-:W-:Y:S01]  /*08b0*/  LEA.HI R9, R0, R0, RZ, 0x1a ;  /* 0x0000000000097211 */ /* 0x002fe200078fd0ff */
[----:B------:R-:W-:Y:S01]  /*08c0*/  UIADD3 UR4, UPT, UPT, UR4, 0x8, URZ ;  /* 0x0000000804047890 */ /* 0x000fe2000fffe0ff */
[----:B------:R-:W-:Y:S02]  /*08d0*/  LEA.HI R16, R8, R8, RZ, 0x1a ;  /* 0x0000000808107211 */ /* 0x000fe400078fd0ff */
[----:B------:R-:W-:Y:S01]  /*08e0*/  LOP3.LUT R9, R9, 0x3f, RZ, 0xc0, !PT ;  /* 0x0000003f09097812 */ /* 0x000fe200078ec0ff */
[----:B------:R-:W-:Y:S01]  /*08f0*/  UISETP.NE.AND UP0, UPT, UR4, 0x20, UPT ;  /* 0x000000200400788c */ /* 0x000fe2000bf05270 */
[----:B------:R-:W-:Y:S02]  /*0900*/  LEA.HI R18, R7, R7, RZ, 0x1a ;  /* 0x0000000707127211 */ /* 0x000fe400078fd0ff */
[----:B------:R-:W-:Y:S02]  /*0910*/  LOP3.LUT R9, R9, 0x1ffc0, R0, 0xf8, !PT ;  /* 0x0001ffc009097812 */ /* 0x000fe400078ef800 */
[----:B------:R-:W-:-:S02]  /*0920*/  LOP3.LUT R17, R16, 0x3f, RZ, 0xc0, !PT ;  /* 0x0000003f10117812 */ /* 0x000fc400078ec0ff */
[----:B------:R-:W-:Y:S02]  /*0930*/  LEA R9, R9, UR5, 0x2 ;  /* 0x0000000509097c11 */ /* 0x000fe4000f8e10ff */
[----:B------:R-:W-:Y:S02]  /*0940*/  LOP3.LUT R18, R18, 0x3f, RZ, 0xc0, !PT ;  /* 0x0000003f12127812 */ /* 0x000fe400078ec0ff */
[----:B------:R-:W-:Y:S02]  /*0950*/  LOP3.LUT R16, R17, 0x1ffc0, R8, 0xf8, !PT ;  /* 0x0001ffc011107812 */ /* 0x000fe400078ef808 */
[----:B------:R-:W1:Y:S01]  /*0960*/  LDS R9, [R9] ;  /* 0x0000000009097984 */ /* 0x000e620000000800 */
[----:B------:R-:W-:Y:S02]  /*0970*/  LOP3.LUT R18, R18, 0x1ffc0, R7, 0xf8, !PT ;  /* 0x0001ffc012127812 */ /* 0x000fe400078ef807 */
[----:B------:R-:W-:Y:S02]  /*0980*/  LOP3.LUT R17, R8, 0x3f, RZ, 0xc0, !PT ;  /* 0x0000003f08117812 */ /* 0x000fe400078ec0ff */
[----:B------:R-:W-:-:S02]  /*0990*/  LOP3.LUT R15, R0, 0x3f, RZ, 0xc0, !PT ;  /* 0x0000003f000f7812 */ /* 0x000fc400078ec0ff */
[C---:B------:R-:W-:Y:S02]  /*09a0*/  LOP3.LUT R25, R7.reuse, 0x3f, RZ, 0xc0, !PT ;  /* 0x0000003f07197812 */ /* 0x040fe400078ec0ff */
[----:B------:R-:W-:Y:S01]  /*09b0*/  LEA R21, R18, UR5, 0x2 ;  /* 0x0000000512157c11 */ /* 0x000fe2000f8e10ff */
[----:B------:R-:W-:Y:S01]  /*09c0*/  IMAD.IADD R15, R10, 0x1, R15 ;  /* 0x000000010a0f7824 */ /* 0x000fe200078e020f */
[----:B------:R-:W-:Y:S01]  /*09d0*/  LEA.HI R23, R8, R11, RZ, 0x1a ;  /* 0x0000000b08177211 */ /* 0x000fe200078fd0ff */
[----:B------:R-:W-:Y:S01]  /*09e0*/  IMAD R8, R22, 0x8, R8 ;  /* 0x0000000816087824 */ /* 0x000fe200078e0208 */
[C---:B------:R-:W-:Y:S01]  /*09f0*/  IADD3 R18, PT, PT, R10.reuse, R17, RZ ;  /* 0x000000110a127210 */ /* 0x040fe20007ffe0ff */
[----:B------:R-:W-:Y:S01]  /*0a00*/  IMAD.IADD R17, R10, 0x1, R25 ;  /* 0x000000010a117824 */ /* 0x000fe200078e0219 */
[-C--:B------:R-:W-:Y:S01]  /*0a10*/  LEA.HI R14, R0, R11.reuse, RZ, 0x1a ;  /* 0x0000000b000e7211 */ /* 0x080fe200078fd0ff */
[----:B------:R-:W-:Y:S01]  /*0a20*/  LDS R21, [R21] ;  /* 0x0000000015157984 */ /* 0x000fe20000000800 */
[----:B------:R-:W-:Y:S01]  /*0a30*/  LEA.HI R20, R7, R11, RZ, 0x1a ;  /* 0x0000000b07147211 */ /* 0x000fe200078fd0ff */
[----:B------:R-:W-:Y:S01]  /*0a40*/  IMAD R23, R23, UR7, R18 ;  /* 0x0000000717177c24 */ /* 0x000fe2000f8e0212 */
[----:B------:R-:W-:Y:S01]  /*0a50*/  LEA R16, R16, UR5, 0x2 ;  /* 0x0000000510107c11 */ /* 0x000fe2000f8e10ff */
[----:B------:R-:W-:Y:S01]  /*0a60*/  IMAD R15, R14, UR7, R15 ;  /* 0x000000070e0f7c24 */ /* 0x000fe2000f8e020f */
[----:B------:R-:W-:Y:S01]  /*0a70*/  LEA.HI R18, R6, R6, RZ, 0x1a ;  /* 0x0000000606127211 */ /* 0x000fe200078fd0ff */
[----:B------:R-:W-:Y:S01]  /*0a80*/  IMAD R17, R20, UR7, R17 ;  /* 0x0000000714117c24 */ /* 0x000fe2000f8e0211 */
[----:B------:R-:W-:Y:S01]  /*0a90*/  LEA.HI R20, R5, R5, RZ, 0x1a ;  /* 0x0000000505147211 */ /* 0x000fe200078fd0ff */
[----:B------:R2:W3:Y:S01]  /*0aa0*/  LDS R19, [R16] ;  /* 0x0000000010137984 */ /* 0x0004e20000000800 */
[----:B------:R-:W-:Y:S01]  /*0ab0*/  LEA.HI R24, R4, R4, RZ, 0x1a ;  /* 0x0000000404187211 */ /* 0x000fe200078fd0ff */
[----:B0-----:R-:W-:Y:S01]  /*0ac0*/  IMAD.WIDE R14, R15, 0x4, R12 ;  /* 0x000000040f0e7825 */ /* 0x001fe200078e020c */
[----:B------:R-:W-:-:S02]  /*0ad0*/  LOP3.LUT R25, R18, 0x3f, RZ, 0xc0, !PT ;  /* 0x0000003f12197812 */ /* 0x000fc400078ec0ff */
[----:B------:R-:W-:Y:S01]  /*0ae0*/  LEA.HI R18, R3, R3, RZ, 0x1a ;  /* 0x0000000303127211 */ /* 0x000fe200078fd0ff */
[----:B------:R-:W-:Y:S01]  /*0af0*/  IMAD R0, R22, 0x8, R0 ;  /* 0x0000000816007824 */ /* 0x000fe200078e0200 */
[----:B------:R-:W-:Y:S02]  /*0b00*/  LOP3.LUT R20, R20, 0x3f, RZ, 0xc0, !PT ;  /* 0x0000003f14147812 */ /* 0x000fe400078ec0ff */
[----:B--2---:R-:W-:Y:S02]  /*0b10*/  LEA.HI R16, R2, R2, RZ, 0x1a ;  /* 0x0000000202107211 */ /* 0x004fe400078fd0ff */
[----:B------:R-:W-:Y:S02]  /*0b20*/  LOP3.LUT R27, R24, 0x3f, RZ, 0xc0, !PT ;  /* 0x0000003f181b7812 */ /* 0x000fe400078ec0ff */
[----:B------:R-:W-:Y:S02]  /*0b30*/  LOP3.LUT R25, R25, 0x1ffc0, R6, 0xf8, !PT ;  /* 0x0001ffc019197812 */ /* 0x000fe400078ef806 */
[----:B------:R-:W-:Y:S01]  /*0b40*/  LOP3.LUT R29, R16, 0x3f, RZ, 0xc0, !PT ;  /* 0x0000003f101d7812 */ /* 0x000fe200078ec0ff */
[----:B-1----:R0:W-:Y:S01]  /*0b50*/  STG.E desc[UR8][R14.64], R9 ;  /* 0x000000090e007986 */ /* 0x0021e2000c101908 */
[----:B------:R-:W-:Y:S01]  /*0b60*/  LOP3.LUT R18, R18, 0x3f, RZ, 0xc0, !PT ;  /* 0x0000003f12127812 */ /* 0x000fe200078ec0ff */
[----:B------:R-:W-:Y:S01]  /*0b70*/  IMAD.WIDE R16, R17, 0x4, R12 ;  /* 0x0000000411107825 */ /* 0x000fe200078e020c */
[----:B------:R-:W-:-:S02]  /*0b80*/  LOP3.LUT R20, R20, 0x1ffc0, R5, 0xf8, !PT ;  /* 0x0001ffc014147812 */ /* 0x000fc400078ef805 */
[----:B------:R-:W-:Y:S02]  /*0b90*/  LEA R24, R25, UR5, 0x2 ;  /* 0x0000000519187c11 */ /* 0x000fe4000f8e10ff */
[----:B------:R-:W-:Y:S02]  /*0ba0*/  LOP3.LUT R29, R29, 0x1ffc0, R2, 0xf8, !PT ;  /* 0x0001ffc01d1d7812 */ /* 0x000fe400078ef802 */
[----:B------:R-:W-:Y:S02]  /*0bb0*/  LOP3.LUT R18, R18, 0x1ffc0, R3, 0xf8, !PT ;  /* 0x0001ffc012127812 */ /* 0x000fe400078ef803 */
[----:B------:R-:W1:Y:S01]  /*0bc0*/  LDS R24, [R24] ;  /* 0x0000000018187984 */ /* 0x000e620000000800 */
[----:B0-----:R-:W-:Y:S01]  /*0bd0*/  LOP3.LUT R9, R27, 0x1ffc0, R4, 0xf8, !PT ;  /* 0x0001ffc01b097812 */ /* 0x001fe200078ef804 */
[----:B------:R-:W-:Y:S01]  /*0be0*/  IMAD.WIDE R14, R23, 0x4, R12 ;  /* 0x00000004170e7825 */ /* 0x000fe200078e020c */
[----:B------:R-:W-:Y:S02]  /*0bf0*/  LEA R27, R20, UR5, 0x2 ;  /* 0x00000005141b7c11 */ /* 0x000fe4000f8e10ff */
[----:B------:R-:W-:-:S02]  /*0c00*/  LEA R25, R9, UR5, 0x2 ;  /* 0x0000000509197c11 */ /* 0x000fc4000f8e10ff */
[----:B------:R-:W-:Y:S02]  /*0c10*/  LEA R9, R29, UR5, 0x2 ;  /* 0x000000051d097c11 */ /* 0x000fe4000f8e10ff */
[----:B------:R-:W-:Y:S01]  /*0c20*/  LEA R18, R18, UR5, 0x2 ;  /* 0x0000000512127c11 */ /* 0x000fe2000f8e10ff */
[----:B------:R-:W0:Y:S01]  /*0c30*/  LDS R27, [R27] ;  /* 0x000000001b1b7984 */ /* 0x000e220000000800 */
[----:B------:R-:W-:Y:S02]  /*0c40*/  LOP3.LUT R29, R6, 0x3f, RZ, 0xc0, !PT ;  /* 0x0000003f061d7812 */ /* 0x000fe400078ec0ff */
[C---:B------:R-:W-:Y:S01]  /*0c50*/  LOP3.LUT R20, R5.reuse, 0x3f, RZ, 0xc0, !PT ;  /* 0x0000003f05147812 */ /* 0x040fe200078ec0ff */
[----:B------:R-:W2:Y:S01]  /*0c60*/  LDS R25, [R25] ;  /* 0x0000000019197984 */ /* 0x000ea20000000800 */
[----:B------:R-:W-:Y:S01]  /*0c70*/  LOP3.LUT R28, R4, 0x3f, RZ, 0xc0, !PT ;  /* 0x0000003f041c7812 */ /* 0x000fe200078ec0ff */
[C---:B------:R-:W-:Y:S01]  /*0c80*/  IMAD.IADD R29, R10.reuse, 0x1, R29 ;  /* 0x000000010a1d7824 */ /* 0x040fe200078e021d */
[----:B------:R-:W-:Y:S01]  /*0c90*/  LEA.HI R26, R5, R11, RZ, 0x1a ;  /* 0x0000000b051a7211 */ /* 0x000fe200078fd0ff */
[----:B------:R-:W4:Y:S01]  /*0ca0*/  LDS R23, [R9] ;  /* 0x0000000009177984 */ /* 0x000f220000000800 */
[----:B------:R-:W-:Y:S01]  /*0cb0*/  IMAD.IADD R20, R10, 0x1, R20 ;  /* 0x000000010a147824 */ /* 0x000fe200078e0214 */
[----:B------:R-:W-:Y:S01]  /*0cc0*/  LEA R7, R22, R7, 0x3 ;  /* 0x0000000716077211 */ /* 0x000fe200078e18ff */
[----:B------:R-:W-:Y:S01]  /*0cd0*/  IMAD.IADD R28, R10, 0x1, R28 ;  /* 0x000000010a1c7824 */ /* 0x000fe200078e021c */
[----:B------:R5:W4:Y:S01]  /*0ce0*/  LDS R9, [R18] ;  /* 0x0000000012097984 */ /* 0x000b220000000800 */
[----:B------:R-:W-:-:S03]  /*0cf0*/  IMAD R5, R22, 0x8, R5 ;  /* 0x0000000816057824 */ /* 0x000fc600078e0205 */
[----:B---3--:R3:W-:Y:S04]  /*0d00*/  STG.E desc[UR8][R14.64], R19 ;  /* 0x000000130e007986 */ /* 0x0087e8000c101908 */
[----:B------:R1:W-:Y:S01]  /*0d10*/  STG.E desc[UR8][R16.64], R21 ;  /* 0x0000001510007986 */ /* 0x0003e2000c101908 */
[----:B-----5:R-:W-:Y:S01]  /*0d20*/  LEA.HI R18, R6, R11, RZ, 0x1a ;  /* 0x0000000b06127211 */ /* 0x020fe200078fd0ff */
[----:B------:R-:W-:-:S04]  /*0d30*/  IMAD R6, R22, 0x8, R6 ;  /* 0x0000000816067824 */ /* 0x000fc800078e0206 */
[----:B------:R-:W-:Y:S01]  /*0d40*/  IMAD R29, R18, UR7, R29 ;  /* 0x00000007121d7c24 */ /* 0x000fe2000f8e021d */
[C---:B---3--:R-:W-:Y:S02]  /*0d50*/  LOP3.LUT R19, R3.reuse, 0x3f, RZ, 0xc0, !PT ;  /* 0x0000003f03137812 */ /* 0x048fe400078ec0ff */
[-C--:B------:R-:W-:Y:S01]  /*0d60*/  LEA.HI R15, R4, R11.reuse, RZ, 0x1a ;  /* 0x0000000b040f7211 */ /* 0x080fe200078fd0ff */
[----:B------:R-:W-:Y:S01]  /*0d70*/  IMAD R4, R22, 0x8, R4 ;  /* 0x0000000816047824 */ /* 0x000fe200078e0204 */
[----:B-1----:R-:W-:Y:S01]  /*0d80*/  LOP3.LUT R17, R2, 0x3f, RZ, 0xc0, !PT ;  /* 0x0000003f02117812 */ /* 0x002fe200078ec0ff */
[----:B------:R-:W-:Y:S01]  /*0d90*/  IMAD.IADD R16, R10, 0x1, R19 ;  /* 0x000000010a107824 */ /* 0x000fe200078e0213 */
[-C--:B------:R-:W-:Y:S01]  /*0da0*/  LEA.HI R14, R2, R11.reuse, RZ, 0x1a ;  /* 0x0000000b020e7211 */ /* 0x080fe200078fd0ff */
[----:B------:R-:W-:Y:S01]  /*0db0*/  IMAD R21, R26, UR7, R20 ;  /* 0x000000071a157c24 */ /* 0x000fe2000f8e0214 */
[----:B------:R-:W-:Y:S01]  /*0dc0*/  LEA.HI R19, R3, R11, RZ, 0x1a ;  /* 0x0000000b03137211 */ /* 0x000fe200078fd0ff */
[----:B------:R-:W-:-:S02]  /*0dd0*/  IMAD.IADD R17, R10, 0x1, R17 ;  /* 0x000000010a117824 */ /* 0x000fc400078e0211 */
[----:B------:R-:W-:Y:S02]  /*0de0*/  IMAD R15, R15, UR7, R28 ;  /* 0x000000070f0f7c24 */ /* 0x000fe4000f8e021c */
[----:B------:R-:W-:Y:S02]  /*0df0*/  IMAD R17, R14, UR7, R17 ;  /* 0x000000070e117c24 */ /* 0x000fe4000f8e0211 */
[----:B------:R-:W-:-:S04]  /*0e00*/  IMAD.WIDE R28, R29, 0x4, R12 ;  /* 0x000000041d1c7825 */ /* 0x000fc800078e020c */
[----:B------:R-:W-:Y:S01]  /*0e10*/  IMAD R19, R19, UR7, R16 ;  /* 0x0000000713137c24 */ /* 0x000fe2000f8e0210 */
[----:B------:R1:W-:Y:S01]  /*0e20*/  STG.E desc[UR8][R28.64], R24 ;  /* 0x000000181c007986 */ /* 0x0003e2000c101908 */
[----:B------:R-:W-:-:S04]  /*0e30*/  IMAD.WIDE R20, R21, 0x4, R12 ;  /* 0x0000000415147825 */ /* 0x000fc800078e020c */
[--C-:B------:R-:W-:Y:S01]  /*0e40*/  IMAD.WIDE R14, R15, 0x4, R12.reuse ;  /* 0x000000040f0e7825 */ /* 0x100fe200078e020c */
[----:B0-----:R1:W-:Y:S03]  /*0e50*/  STG.E desc[UR8][R20.64], R27 ;  /* 0x0000001b14007986 */ /* 0x0013e6000c101908 */
[--C-:B------:R-:W-:Y:S01]  /*0e60*/  IMAD.WIDE R16, R17, 0x4, R12.reuse ;  /* 0x0000000411107825 */ /* 0x100fe200078e020c */
[----:B--2---:R1:W-:Y:S03]  /*0e70*/  STG.E desc[UR8][R14.64], R25 ;  /* 0x000000190e007986 */ /* 0x0043e6000c101908 */
[----:B------:R-:W-:Y:S01]  /*0e80*/  IMAD.WIDE R18, R19, 0x4, R12 ;  /* 0x0000000413127825 */ /* 0x000fe200078e020c */
[----:B----4-:R1:W-:Y:S03]  /*0e90*/  STG.E desc[UR8][R16.64], R23 ;  /* 0x0000001710007986 */ /* 0x0103e6000c101908 */
[C---:B------:R-:W-:Y:S01]  /*0ea0*/  IMAD R2, R22.reuse, 0x8, R2 ;  /* 0x0000000816027824 */ /* 0x040fe200078e0202 */
[----:B------:R1:W-:Y:S01]  /*0eb0*/  STG.E desc[UR8][R18.64], R9 ;  /* 0x0000000912007986 */ /* 0x0003e2000c101908 */
[----:B------:R-:W-:Y:S01]  /*0ec0*/  IMAD R3, R22, 0x8, R3 ;  /* 0x0000000816037824 */ /* 0x000fe200078e0203 */
[----:B------:R-:W-:Y:S06]  /*0ed0*/  BRA.U UP0, `(.L_x_1) ;  /* 0xfffffff900747547 */ /* 0x000fec000b83ffff */
[----:B------:R-:W-:Y:S05]  /*0ee0*/  EXIT ;  /* 0x000000000000794d */ /* 0x000fea0003800000 */
.L_x_2:
[----:B------:R-:W-:-:S00]  /*0ef0*/  BRA `(.L_x_2) ;  /* 0xfffffffc00fc7947 */ /* 0x000fc0000383ffff */
[----:B------:R-:W-:-:S00]  /*0f00*/  NOP ;  /* 0x0000000000007918 */ /* 0x000fc00000000000 */
[----:B------:R-:W-:-:S00]  /*0f10*/  NOP ;  /* 0x0000000000007918 */ /* 0x000fc00000000000 */
[----:B------:R-:W-:-:S00]  /*0f20*/  NOP ;  /* 0x0000000000007918 */ /* 0x000fc00000000000 */
[----:B------:R-:W-:-:S00]  /*0f30*/  NOP ;  /* 0x0000000000007918 */ /* 0x000fc00000000000 */
[----:B------:R-:W-:-:S00]  /*0f40*/  NOP ;  /* 0x0000000000007918 */ /* 0x000fc00000000000 */
[----:B------:R-:W-:-:S00]  /*0f50*/  NOP ;  /* 0x0000000000007918 */ /* 0x000fc00000000000 */
[----:B------:R-:W-:-:S00]  /*0f60*/  NOP ;  /* 0x0000000000007918 */ /* 0x000fc00000000000 */
[----:B------:R-:W-:-:S00]  /*0f70*/  NOP ;  /* 0x0000000000007918 */ /* 0x000fc00000000000 */
.L_x_3:


//--------------------- .nv.shared._Z21kernel_tile_transposeiPfS_ii --------------------------
	.section	.nv.shared._Z21kernel_tile_transposeiPfS_ii,"aw",@nobits
	.sectionflags	@""
	.align	4
.nv.shared._Z21kernel_tile_transposeiPfS_ii:
	.zero		17408


//--------------------- .nv.shared.reserved.0     --------------------------
	.section	.nv.shared.reserved.0,"aw",@nobits
	.weak		__nv_reservedSMEM_offset_0_alias
	.size		__nv_reservedSMEM_offset_0_alias, 0, 64
	.other		__nv_reservedSMEM_offset_0_alias,@"STO_CUDA_RESERVED_SHARED STV_DEFAULT"
__nv_reservedSMEM_offset_0_alias:
	.zero		0
	.zero		64


//--------------------- .nv.constant0._Z21kernel_tile_transposeiPfS_ii --------------------------
	.section	.nv.constant0._Z21kernel_tile_transposeiPfS_ii,"a",@progbits
	.sectionflags	@""
	.align	4
.nv.constant0._Z21kernel_tile_transposeiPfS_ii:
	.zero		928


//--------------------- SYMBOLS --------------------------

	.type		.nv.reservedSmem.offset0,@object
	.size		.nv.reservedSmem.offset0,0x4
	.type		.nv.reservedSmem.cap,@object
	.size		.nv.reservedSmem.cap,0x4
